//
// Generated by NVIDIA NVVM Compiler
//
// Compiler Build ID: CL-36424714
// Cuda compilation tools, release 13.0, V13.0.88
// Based on NVVM 20.0.0
//

.version 9.0
.target sm_100
.address_size 64

	// .globl	_Z10vector_sumPfS_S_

.visible .entry _Z10vector_sumPfS_S_(
	.param .u64 .ptr .align 1 _Z10vector_sumPfS_S__param_0,
	.param .u64 .ptr .align 1 _Z10vector_sumPfS_S__param_1,
	.param .u64 .ptr .align 1 _Z10vector_sumPfS_S__param_2
)
{
	.reg .pred 	%p<3>;
	.reg .b32 	%r<10>;
	.reg .b32 	%f<4>;
	.reg .b64 	%rd<11>;

	ld.param.u64 	%rd4, [_Z10vector_sumPfS_S__param_0];
	ld.param.u64 	%rd5, [_Z10vector_sumPfS_S__param_1];
	ld.param.u64 	%rd6, [_Z10vector_sumPfS_S__param_2];
	mov.u32 	%r6, %ctaid.x;
	mov.u32 	%r1, %ntid.x;
	mov.u32 	%r7, %tid.x;
	mad.lo.s32 	%r9, %r6, %r1, %r7;
	setp.gt.s32 	%p1, %r9, 99;
	@%p1 bra 	$L__BB0_3;
	mov.u32 	%r8, %nctaid.x;
	mul.lo.s32 	%r3, %r1, %r8;
	cvta.to.global.u64 	%rd1, %rd5;
	cvta.to.global.u64 	%rd2, %rd4;
	cvta.to.global.u64 	%rd3, %rd6;
$L__BB0_2:
	mul.wide.s32 	%rd7, %r9, 4;
	add.s64 	%rd8, %rd1, %rd7;
	ld.global.f32 	%f1, [%rd8];
	add.s64 	%rd9, %rd2, %rd7;
	ld.global.f32 	%f2, [%rd9];
	add.f32 	%f3, %f1, %f2;
	add.s64 	%rd10, %rd3, %rd7;
	st.global.f32 	[%rd10], %f3;
	add.s32 	%r9, %r9, %r3;
	setp.lt.s32 	%p2, %r9, 100;
	@%p2 bra 	$L__BB0_2;
$L__BB0_3:
	ret;

}


// ===== COMPILED SASS (sm_100) =====

	.target	sm_100

	.elftype	@"ET_EXEC"


//--------------------- .note.nv.tkinfo           --------------------------
	.section	.note.nv.tkinfo,"",@"SHT_NOTE"
	.sectionflags	@"SHF_NOTE_NV_TKINFO"
	.tkinfo
        /*0018*/ 	.word	0x00000002
        /*0030*/ 	.string	""
        /*0030*/ 	.string	"ptxas"
        /*0030*/ 	.string	"Cuda compilation tools, release 13.0, V13.0.88"
        /*0030*/ 	.string	"Build cuda_13.0.r13.0/compiler.36424714_0"
        /*0030*/ 	.string	"-arch sm_100 -m 64 "



//--------------------- .note.nv.cuinfo           --------------------------
	.section	.note.nv.cuinfo,"",@"SHT_NOTE"
	.sectionflags	@"SHF_NOTE_NV_CUINFO"
        /*0018*/ 	.short	0x0002
        /*001a*/ 	.short	0x0064
        /*001c*/ 	.short	0x0082
	.zero		2


//--------------------- .nv.info                  --------------------------
	.section	.nv.info,"",@"SHT_CUDA_INFO"
	.align	4


	//----- nvinfo : EIATTR_REGCOUNT
	.align		4
        /*0000*/ 	.byte	0x04, 0x2f
        /*0002*/ 	.short	(.L_1 - .L_0)
	.align		4
.L_0:
        /*0004*/ 	.word	index@(_Z10vector_sumPfS_S_)
        /*0008*/ 	.word	0x00000014


	//----- nvinfo : EIATTR_FRAME_SIZE
	.align		4
.L_1:
        /*000c*/ 	.byte	0x04, 0x11
        /*000e*/ 	.short	(.L_3 - .L_2)
	.align		4
.L_2:
        /*0010*/ 	.word	index@(_Z10vector_sumPfS_S_)
        /*0014*/ 	.word	0x00000000


	//----- nvinfo : EIATTR_MIN_STACK_SIZE
	.align		4
.L_3:
        /*0018*/ 	.byte	0x04, 0x12
        /*001a*/ 	.short	(.L_5 - .L_4)
	.align		4
.L_4:
        /*001c*/ 	.word	index@(_Z10vector_sumPfS_S_)
        /*0020*/ 	.word	0x00000000
.L_5:


//--------------------- .nv.compat                --------------------------
	.section	.nv.compat,"",@"SHT_CUDA_COMPAT_INFO"
	.align	4
        /*0000*/ 	.byte	0x02, 0x09, 0x00, 0x00, 0x02, 0x02, 0x01, 0x00, 0x02, 0x05, 0x05, 0x00, 0x03, 0x07, 0x01, 0x01
        /*0010*/ 	.byte	0x02, 0x03, 0x00, 0x00, 0x02, 0x06, 0x01, 0x00, 0x04, 0x0b, 0x08, 0x00, 0x09, 0x00, 0x00, 0x00
        /*0020*/ 	.byte	0x00, 0x00, 0x00, 0x00


//--------------------- .nv.info._Z10vector_sumPfS_S_ --------------------------
	.section	.nv.info._Z10vector_sumPfS_S_,"",@"SHT_CUDA_INFO"
	.sectionflags	@""
	.align	4


	//----- nvinfo : EIATTR_CUDA_API_VERSION
	.align		4
        /*0000*/ 	.byte	0x04, 0x37
        /*0002*/ 	.short	(.L_7 - .L_6)
.L_6:
        /*0004*/ 	.word	0x00000082


	//----- nvinfo : EIATTR_KPARAM_INFO
	.align		4
.L_7:
        /*0008*/ 	.byte	0x04, 0x17
        /*000a*/ 	.short	(.L_9 - .L_8)
.L_8:
        /*000c*/ 	.word	0x00000000
        /*0010*/ 	.short	0x0002
        /*0012*/ 	.short	0x0010
        /*0014*/ 	.byte	0x00, 0xf5, 0x21, 0x00


	//----- nvinfo : EIATTR_KPARAM_INFO
	.align		4
.L_9:
        /*0018*/ 	.byte	0x04, 0x17
        /*001a*/ 	.short	(.L_11 - .L_10)
.L_10:
        /*001c*/ 	.word	0x00000000
        /*0020*/ 	.short	0x0001
        /*0022*/ 	.short	0x0008
        /*0024*/ 	.byte	0x00, 0xf5, 0x21, 0x00


	//----- nvinfo : EIATTR_KPARAM_INFO
	.align		4
.L_11:
        /*0028*/ 	.byte	0x04, 0x17
        /*002a*/ 	.short	(.L_13 - .L_12)
.L_12:
        /*002c*/ 	.word	0x00000000
        /*0030*/ 	.short	0x0000
        /*0032*/ 	.short	0x0000
        /*0034*/ 	.byte	0x00, 0xf5, 0x21, 0x00


	//----- nvinfo : EIATTR_SPARSE_MMA_MASK
	.align		4
.L_13:
        /*0038*/ 	.byte	0x03, 0x50
        /*003a*/ 	.short	0x0000


	//----- nvinfo : EIATTR_MAXREG_COUNT
	.align		4
        /*003c*/ 	.byte	0x03, 0x1b
        /*003e*/ 	.short	0x00ff


	//----- nvinfo : EIATTR_MERCURY_ISA_VERSION
	.align		4
        /*0040*/ 	.byte	0x03, 0x5f
        /*0042*/ 	.short	0x0101


	//----- nvinfo : EIATTR_VRC_CTA_INIT_COUNT
	.align		4
        /*0044*/ 	.byte	0x02, 0x4a
	.zero		1
	.zero		1


	//----- nvinfo : EIATTR_EXIT_INSTR_OFFSETS
	.align		4
        /*0048*/ 	.byte	0x04, 0x1c
        /*004a*/ 	.short	(.L_15 - .L_14)


	//   ....[0]....
.L_14:
        /*004c*/ 	.word	0x00000060


	//   ....[1]....
        /*0050*/ 	.word	0x00000170


	//----- nvinfo : EIATTR_CRS_STACK_SIZE
	.align		4
.L_15:
        /*0054*/ 	.byte	0x04, 0x1e
        /*0056*/ 	.short	(.L_17 - .L_16)
.L_16:
        /*0058*/ 	.word	0x00000000


	//----- nvinfo : EIATTR_CBANK_PARAM_SIZE
	.align		4
.L_17:
        /*005c*/ 	.byte	0x03, 0x19
        /*005e*/ 	.short	0x0018


	//----- nvinfo : EIATTR_PARAM_CBANK
	.align		4
        /*0060*/ 	.byte	0x04, 0x0a
        /*0062*/ 	.short	(.L_19 - .L_18)
	.align		4
.L_18:
        /*0064*/ 	.word	index@(.nv.constant0._Z10vector_sumPfS_S_)
        /*0068*/ 	.short	0x0380
        /*006a*/ 	.short	0x0018


	//----- nvinfo : EIATTR_SW_WAR
	.align		4
.L_19:
        /*006c*/ 	.byte	0x04, 0x36
        /*006e*/ 	.short	(.L_21 - .L_20)
.L_20:
        /*0070*/ 	.word	0x00000008
.L_21:


//--------------------- .nv.callgraph             --------------------------
	.section	.nv.callgraph,"",@"SHT_CUDA_CALLGRAPH"
	.align	4
	.sectionentsize	8
	.align		4
        /*0000*/ 	.word	0x00000000
	.align		4
        /*0004*/ 	.word	0xffffffff
	.align		4
        /*0008*/ 	.word	0x00000000
	.align		4
        /*000c*/ 	.word	0xfffffffe
	.align		4
        /*0010*/ 	.word	0x00000000
	.align		4
        /*0014*/ 	.word	0xfffffffd
	.align		4
        /*0018*/ 	.word	0x00000000
	.align		4
        /*001c*/ 	.word	0xfffffffc


//--------------------- .text._Z10vector_sumPfS_S_ --------------------------
	.section	.text._Z10vector_sumPfS_S_,"ax",@progbits
	.align	128
        .global         _Z10vector_sumPfS_S_
        .type           _Z10vector_sumPfS_S_,@function
        .size           _Z10vector_sumPfS_S_,(.L_x_2 - _Z10vector_sumPfS_S_)
        .other          _Z10vector_sumPfS_S_,@"STO_CUDA_ENTRY STV_DEFAULT"
_Z10vector_sumPfS_S_:
.text._Z10vector_sumPfS_S_:
[----:B------:R-:W-:Y:S01]  /*0000*/  LDC R1, c[0x0][0x37c] ;  /* 0x0000df00ff017b82 */ /* 0x000fe20000000800 */
[----:B------:R-:W0:Y:S07]  /*0010*/  S2R R0, SR_TID.X ;  /* 0x0000000000007919 */ /* 0x000e2e0000002100 */
[----:B------:R-:W0:Y:S08]  /*0020*/  S2UR UR4, SR_CTAID.X ;  /* 0x00000000000479c3 */ /* 0x000e300000002500 */
[----:B------:R-:W0:Y:S02]  /*0030*/  LDC R15, c[0x0][0x360] ;  /* 0x0000d800ff0f7b82 */ /* 0x000e240000000800 */
[----:B0-----:R-:W-:-:S05]  /*0040*/  IMAD R0, R15, UR4, R0 ;  /* 0x000000040f007c24 */ /* 0x001fca000f8e0200 */
[----:B------:R-:W-:-:S13]  /*0050*/  ISETP.GT.AND P0, PT, R0, 0x63, PT ;  /* 0x000000630000780c */ /* 0x000fda0003f04270 */
[----:B------:R-:W-:Y:S05]  /*0060*/  @P0 EXIT ;  /* 0x000000000000094d */ /* 0x000fea0003800000 */
[----:B------:R-:W0:Y:S01]  /*0070*/  LDC.64 R12, c[0x0][0x390] ;  /* 0x0000e400ff0c7b82 */ /* 0x000e220000000a00 */
[----:B------:R-:W1:Y:S01]  /*0080*/  LDCU UR4, c[0x0][0x370] ;  /* 0x00006e00ff0477ac */ /* 0x000e620008000800 */
[----:B------:R-:W2:Y:S06]  /*0090*/  LDCU.64 UR6, c[0x0][0x358] ;  /* 0x00006b00ff0677ac */ /* 0x000eac0008000a00 */
[----:B------:R-:W3:Y:S08]  /*00a0*/  LDC.64 R10, c[0x0][0x380] ;  /* 0x0000e000ff0a7b82 */ /* 0x000ef00000000a00 */
[----:B------:R-:W4:Y:S01]  /*00b0*/  LDC.64 R8, c[0x0][0x388] ;  /* 0x0000e200ff087b82 */ /* 0x000f220000000a00 */
[----:B-1----:R-:W-:-:S07]  /*00c0*/  IMAD R15, R15, UR4, RZ ;  /* 0x000000040f0f7c24 */ /* 0x002fce000f8e02ff */
.L_x_0:
[----:B----4-:R-:W-:-:S04]  /*00d0*/  IMAD.WIDE R2, R0, 0x4, R8 ;  /* 0x0000000400027825 */ /* 0x010fc800078e0208 */
[C---:B---3--:R-:W-:Y:S02]  /*00e0*/  IMAD.WIDE R4, R0.reuse, 0x4, R10 ;  /* 0x0000000400047825 */ /* 0x048fe400078e020a */
[----:B--2---:R-:W2:Y:S04]  /*00f0*/  LDG.E R2, desc[UR6][R2.64] ;  /* 0x0000000602027981 */ /* 0x004ea8000c1e1900 */
[----:B------:R-:W2:Y:S01]  /*0100*/  LDG.E R5, desc[UR6][R4.64] ;  /* 0x0000000604057981 */ /* 0x000ea2000c1e1900 */
[----:B01----:R-:W-:Y:S01]  /*0110*/  IMAD.WIDE R6, R0, 0x4, R12 ;  /* 0x0000000400067825 */ /* 0x003fe200078e020c */
[----:B------:R-:W-:-:S04]  /*0120*/  IADD3 R0, PT, PT, R15, R0, RZ ;  /* 0x000000000f007210 */ /* 0x000fc80007ffe0ff */
[----:B------:R-:W-:Y:S01]  /*0130*/  ISETP.GE.AND P0, PT, R0, 0x64, PT ;  /* 0x000000640000780c */ /* 0x000fe20003f06270 */
[----:B--2---:R-:W-:-:S05]  /*0140*/  FADD R17, R2, R5 ;  /* 0x0000000502117221 */ /* 0x004fca0000000000 */
[----:B------:R1:W-:Y:S07]  /*0150*/  STG.E desc[UR6][R6.64], R17 ;  /* 0x0000001106007986 */ /* 0x0003ee000c101906 */
[----:B------:R-:W-:Y:S05]  /*0160*/  @!P0 BRA `(.L_x_0) ;  /* 0xfffffffc00d88947 */ /* 0x000fea000383ffff */
[----:B------:R-:W-:Y:S05]  /*0170*/  EXIT ;  /* 0x000000000000794d */ /* 0x000fea0003800000 */
.L_x_1:
[----:B------:R-:W-:-:S00]  /*0180*/  BRA `(.L_x_1) ;  /* 0xfffffffc00fc7947 */ /* 0x000fc0000383ffff */
[----:B------:R-:W-:-:S00]  /*0190*/  NOP ;  /* 0x0000000000007918 */ /* 0x000fc00000000000 */
        /* <DEDUP_REMOVED lines=14> */
.L_x_2:


//--------------------- .nv.shared.reserved.0     --------------------------
	.section	.nv.shared.reserved.0,"aw",@nobits
	.weak		__nv_reservedSMEM_offset_0_alias
	.size		__nv_reservedSMEM_offset_0_alias, 0, 64
	.other		__nv_reservedSMEM_offset_0_alias,@"STO_CUDA_RESERVED_SHARED STV_DEFAULT"
__nv_reservedSMEM_offset_0_alias:
	.zero		0
	.zero		64


//--------------------- .nv.constant0._Z10vector_sumPfS_S_ --------------------------
	.section	.nv.constant0._Z10vector_sumPfS_S_,"a",@progbits
	.sectionflags	@""
	.align	4
.nv.constant0._Z10vector_sumPfS_S_:
	.zero		920


//--------------------- SYMBOLS --------------------------

	.type		.nv.reservedSmem.offset0,@object
	.size		.nv.reservedSmem.offset0,0x4
